//
// Generated by NVIDIA NVVM Compiler
//
// Compiler Build ID: CL-36424714
// Cuda compilation tools, release 13.0, V13.0.88
// Based on NVVM 20.0.0
//

.version 9.0
.target sm_100
.address_size 64

	// .globl	_Z3addPj
// _ZZ3addPjE3sum has been demoted

.visible .entry _Z3addPj(
	.param .u64 .ptr .align 1 _Z3addPj_param_0
)
{
	.reg .pred 	%p<3>;
	.reg .b32 	%r<5>;
	.reg .b64 	%rd<3>;
	// demoted variable
	.shared .align 4 .u32 _ZZ3addPjE3sum;
	ld.param.u64 	%rd1, [_Z3addPj_param_0];
	mov.u32 	%r1, %tid.x;
	setp.ne.s32 	%p1, %r1, 0;
	@%p1 bra 	$L__BB0_2;
	mov.b32 	%r2, 0;
	st.shared.u32 	[_ZZ3addPjE3sum], %r2;
$L__BB0_2:
	setp.ne.s32 	%p2, %r1, 0;
	bar.sync 	0;
	atom.shared.add.u32 	%r3, [_ZZ3addPjE3sum], %r1;
	bar.sync 	0;
	@%p2 bra 	$L__BB0_4;
	ld.shared.u32 	%r4, [_ZZ3addPjE3sum];
	cvta.to.global.u64 	%rd2, %rd1;
	st.global.u32 	[%rd2], %r4;
$L__BB0_4:
	ret;

}


// ===== COMPILED SASS (sm_100) =====

	.target	sm_100

	.elftype	@"ET_EXEC"


//--------------------- .note.nv.tkinfo           --------------------------
	.section	.note.nv.tkinfo,"",@"SHT_NOTE"
	.sectionflags	@"SHF_NOTE_NV_TKINFO"
	.tkinfo
        /*0018*/ 	.word	0x00000002
        /*0030*/ 	.string	""
        /*0030*/ 	.string	"ptxas"
        /*0030*/ 	.string	"Cuda compilation tools, release 13.0, V13.0.88"
        /*0030*/ 	.string	"Build cuda_13.0.r13.0/compiler.36424714_0"
        /*0030*/ 	.string	"-arch sm_100 -m 64 "



//--------------------- .note.nv.cuinfo           --------------------------
	.section	.note.nv.cuinfo,"",@"SHT_NOTE"
	.sectionflags	@"SHF_NOTE_NV_CUINFO"
        /*0018*/ 	.short	0x0002
        /*001a*/ 	.short	0x0064
        /*001c*/ 	.short	0x0082
	.zero		2


//--------------------- .nv.info                  --------------------------
	.section	.nv.info,"",@"SHT_CUDA_INFO"
	.align	4


	//----- nvinfo : EIATTR_REGCOUNT
	.align		4
        /*0000*/ 	.byte	0x04, 0x2f
        /*0002*/ 	.short	(.L_1 - .L_0)
	.align		4
.L_0:
        /*0004*/ 	.word	index@(_Z3addPj)
        /*0008*/ 	.word	0x00000008


	//----- nvinfo : EIATTR_FRAME_SIZE
	.align		4
.L_1:
        /*000c*/ 	.byte	0x04, 0x11
        /*000e*/ 	.short	(.L_3 - .L_2)
	.align		4
.L_2:
        /*0010*/ 	.word	index@(_Z3addPj)
        /*0014*/ 	.word	0x00000000


	//----- nvinfo : EIATTR_MIN_STACK_SIZE
	.align		4
.L_3:
        /*0018*/ 	.byte	0x04, 0x12
        /*001a*/ 	.short	(.L_5 - .L_4)
	.align		4
.L_4:
        /*001c*/ 	.word	index@(_Z3addPj)
        /*0020*/ 	.word	0x00000000
.L_5:


//--------------------- .nv.compat                --------------------------
	.section	.nv.compat,"",@"SHT_CUDA_COMPAT_INFO"
	.align	4
        /*0000*/ 	.byte	0x02, 0x09, 0x00, 0x00, 0x02, 0x02, 0x01, 0x00, 0x02, 0x05, 0x05, 0x00, 0x03, 0x07, 0x01, 0x01
        /*0010*/ 	.byte	0x02, 0x03, 0x00, 0x00, 0x02, 0x06, 0x01, 0x00, 0x04, 0x0b, 0x08, 0x00, 0x09, 0x00, 0x00, 0x00
        /*0020*/ 	.byte	0x00, 0x00, 0x00, 0x00


//--------------------- .nv.info._Z3addPj         --------------------------
	.section	.nv.info._Z3addPj,"",@"SHT_CUDA_INFO"
	.sectionflags	@""
	.align	4


	//----- nvinfo : EIATTR_CUDA_API_VERSION
	.align		4
        /*0000*/ 	.byte	0x04, 0x37
        /*0002*/ 	.short	(.L_7 - .L_6)
.L_6:
        /*0004*/ 	.word	0x00000082


	//----- nvinfo : EIATTR_KPARAM_INFO
	.align		4
.L_7:
        /*0008*/ 	.byte	0x04, 0x17
        /*000a*/ 	.short	(.L_9 - .L_8)
.L_8:
        /*000c*/ 	.word	0x00000000
        /*0010*/ 	.short	0x0000
        /*0012*/ 	.short	0x0000
        /*0014*/ 	.byte	0x00, 0xf5, 0x21, 0x00


	//----- nvinfo : EIATTR_SPARSE_MMA_MASK
	.align		4
.L_9:
        /*0018*/ 	.byte	0x03, 0x50
        /*001a*/ 	.short	0x0000


	//----- nvinfo : EIATTR_MAXREG_COUNT
	.align		4
        /*001c*/ 	.byte	0x03, 0x1b
        /*001e*/ 	.short	0x00ff


	//----- nvinfo : EIATTR_NUM_BARRIERS
	.align		4
        /*0020*/ 	.byte	0x02, 0x4c
        /*0022*/ 	.byte	0x01
	.zero		1


	//----- nvinfo : EIATTR_MERCURY_ISA_VERSION
	.align		4
        /*0024*/ 	.byte	0x03, 0x5f
        /*0026*/ 	.short	0x0101


	//----- nvinfo : EIATTR_INT_WARP_WIDE_INSTR_OFFSETS
	.align		4
        /*0028*/ 	.byte	0x04, 0x31
        /*002a*/ 	.short	(.L_11 - .L_10)


	//   ....[0]....
.L_10:
        /*002c*/ 	.word	0x00000030


	//   ....[1]....
        /*0030*/ 	.word	0x00000070


	//----- nvinfo : EIATTR_VRC_CTA_INIT_COUNT
	.align		4
.L_11:
        /*0034*/ 	.byte	0x02, 0x4a
	.zero		1
	.zero		1


	//----- nvinfo : EIATTR_EXIT_INSTR_OFFSETS
	.align		4
        /*0038*/ 	.byte	0x04, 0x1c
        /*003a*/ 	.short	(.L_13 - .L_12)


	//   ....[0]....
.L_12:
        /*003c*/ 	.word	0x00000100


	//   ....[1]....
        /*0040*/ 	.word	0x00000150


	//----- nvinfo : EIATTR_CBANK_PARAM_SIZE
	.align		4
.L_13:
        /*0044*/ 	.byte	0x03, 0x19
        /*0046*/ 	.short	0x0008


	//----- nvinfo : EIATTR_PARAM_CBANK
	.align		4
        /*0048*/ 	.byte	0x04, 0x0a
        /*004a*/ 	.short	(.L_15 - .L_14)
	.align		4
.L_14:
        /*004c*/ 	.word	index@(.nv.constant0._Z3addPj)
        /*0050*/ 	.short	0x0380
        /*0052*/ 	.short	0x0008


	//----- nvinfo : EIATTR_SW_WAR
	.align		4
.L_15:
        /*0054*/ 	.byte	0x04, 0x36
        /*0056*/ 	.short	(.L_17 - .L_16)
.L_16:
        /*0058*/ 	.word	0x00000008
.L_17:


//--------------------- .nv.callgraph             --------------------------
	.section	.nv.callgraph,"",@"SHT_CUDA_CALLGRAPH"
	.align	4
	.sectionentsize	8
	.align		4
        /*0000*/ 	.word	0x00000000
	.align		4
        /*0004*/ 	.word	0xffffffff
	.align		4
        /*0008*/ 	.word	0x00000000
	.align		4
        /*000c*/ 	.word	0xfffffffe
	.align		4
        /*0010*/ 	.word	0x00000000
	.align		4
        /*0014*/ 	.word	0xfffffffd
	.align		4
        /*0018*/ 	.word	0x00000000
	.align		4
        /*001c*/ 	.word	0xfffffffc


//--------------------- .text._Z3addPj            --------------------------
	.section	.text._Z3addPj,"ax",@progbits
	.align	128
        .global         _Z3addPj
        .type           _Z3addPj,@function
        .size           _Z3addPj,(.L_x_1 - _Z3addPj)
        .other          _Z3addPj,@"STO_CUDA_ENTRY STV_DEFAULT"
_Z3addPj:
.text._Z3addPj:
[----:B------:R-:W-:Y:S01]  /*0000*/  LDC R1, c[0x0][0x37c] ;  /* 0x0000df00ff017b82 */ /* 0x000fe20000000800 */
[----:B------:R-:W0:Y:S07]  /*0010*/  S2R R0, SR_TID.X ;  /* 0x0000000000007919 */ /* 0x000e2e0000002100 */
[----:B------:R-:W1:Y:S01]  /*0020*/  S2UR UR5, SR_CgaCtaId ;  /* 0x00000000000579c3 */ /* 0x000e620000008800 */
[----:B------:R-:W-:Y:S01]  /*0030*/  VOTEU.ANY UR4, UPT, PT ;  /* 0x0000000000047886 */ /* 0x000fe200038e0100 */
[----:B------:R-:W2:Y:S01]  /*0040*/  S2R R2, SR_LANEID ;  /* 0x0000000000027919 */ /* 0x000ea20000000000 */
[----:B------:R-:W-:Y:S01]  /*0050*/  UFLO.U32 UR4, UR4 ;  /* 0x00000004000472bd */ /* 0x000fe200080e0000 */
[----:B0-----:R-:W-:-:S04]  /*0060*/  ISETP.NE.AND P0, PT, R0, RZ, PT ;  /* 0x000000ff0000720c */ /* 0x001fc80003f05270 */
[----:B------:R-:W0:Y:S01]  /*0070*/  REDUX.SUM UR6, R0 ;  /* 0x00000000000673c4 */ /* 0x000e22000000c000 */
[----:B--2---:R-:W-:Y:S01]  /*0080*/  ISETP.EQ.U32.AND P1, PT, R2, UR4, PT ;  /* 0x0000000402007c0c */ /* 0x004fe2000bf22070 */
[----:B------:R-:W-:Y:S02]  /*0090*/  UMOV UR4, 0x400 ;  /* 0x0000040000047882 */ /* 0x000fe40000000000 */
[----:B-1----:R-:W-:-:S09]  /*00a0*/  ULEA UR4, UR5, UR4, 0x18 ;  /* 0x0000000405047291 */ /* 0x002fd2000f8ec0ff */
[----:B------:R-:W-:Y:S01]  /*00b0*/  @!P0 STS [UR4], RZ ;  /* 0x000000ffff008988 */ /* 0x000fe20008000804 */
[----:B0-----:R-:W-:Y:S01]  /*00c0*/  IMAD.U32 R2, RZ, RZ, UR6 ;  /* 0x00000006ff027e24 */ /* 0x001fe2000f8e00ff */
[----:B------:R-:W-:Y:S06]  /*00d0*/  BAR.SYNC.DEFER_BLOCKING 0x0 ;  /* 0x0000000000007b1d */ /* 0x000fec0000010000 */
[----:B------:R0:W-:Y:S02]  /*00e0*/  @P1 ATOMS.ADD RZ, [UR4], R2 ;  /* 0x00000002ffff198c */ /* 0x0001e40008000004 */
[----:B------:R-:W-:Y:S06]  /*00f0*/  BAR.SYNC.DEFER_BLOCKING 0x0 ;  /* 0x0000000000007b1d */ /* 0x000fec0000010000 */
[----:B------:R-:W-:Y:S05]  /*0100*/  @P0 EXIT ;  /* 0x000000000000094d */ /* 0x000fea0003800000 */
[----:B------:R-:W1:Y:S01]  /*0110*/  LDS R5, [UR4] ;  /* 0x00000004ff057984 */ /* 0x000e620008000800 */
[----:B0-----:R-:W1:Y:S01]  /*0120*/  LDC.64 R2, c[0x0][0x380] ;  /* 0x0000e000ff027b82 */ /* 0x001e620000000a00 */
[----:B------:R-:W1:Y:S02]  /*0130*/  LDCU.64 UR6, c[0x0][0x358] ;  /* 0x00006b00ff0677ac */ /* 0x000e640008000a00 */
[----:B-1----:R-:W-:Y:S01]  /*0140*/  STG.E desc[UR6][R2.64], R5 ;  /* 0x0000000502007986 */ /* 0x002fe2000c101906 */
[----:B------:R-:W-:Y:S05]  /*0150*/  EXIT ;  /* 0x000000000000794d */ /* 0x000fea0003800000 */
.L_x_0:
[----:B------:R-:W-:-:S00]  /*0160*/  BRA `(.L_x_0) ;  /* 0xfffffffc00fc7947 */ /* 0x000fc0000383ffff */
[----:B------:R-:W-:-:S00]  /*0170*/  NOP ;  /* 0x0000000000007918 */ /* 0x000fc00000000000 */
        /* <DEDUP_REMOVED lines=8> */
.L_x_1:


//--------------------- .nv.shared._Z3addPj       --------------------------
	.section	.nv.shared._Z3addPj,"aw",@nobits
	.sectionflags	@""
	.align	4
.nv.shared._Z3addPj:
	.zero		1028


//--------------------- .nv.shared.reserved.0     --------------------------
	.section	.nv.shared.reserved.0,"aw",@nobits
	.weak		__nv_reservedSMEM_offset_0_alias
	.size		__nv_reservedSMEM_offset_0_alias, 0, 64
	.other		__nv_reservedSMEM_offset_0_alias,@"STO_CUDA_RESERVED_SHARED STV_DEFAULT"
__nv_reservedSMEM_offset_0_alias:
	.zero		0
	.zero		64


//--------------------- .nv.constant0._Z3addPj    --------------------------
	.section	.nv.constant0._Z3addPj,"a",@progbits
	.sectionflags	@""
	.align	4
.nv.constant0._Z3addPj:
	.zero		904


//--------------------- SYMBOLS --------------------------

	.type		.nv.reservedSmem.offset0,@object
	.size		.nv.reservedSmem.offset0,0x4
	.type		.nv.reservedSmem.cap,@object
	.size		.nv.reservedSmem.cap,0x4
